//
// Generated by NVIDIA NVVM Compiler
//
// Compiler Build ID: CL-36424714
// Cuda compilation tools, release 13.0, V13.0.88
// Based on NVVM 20.0.0
//

.version 9.0
.target sm_100
.address_size 64

	// .globl	_Z18add_arrays_exp_gpuPfS_i

.visible .entry _Z18add_arrays_exp_gpuPfS_i(
	.param .u64 .ptr .align 1 _Z18add_arrays_exp_gpuPfS_i_param_0,
	.param .u64 .ptr .align 1 _Z18add_arrays_exp_gpuPfS_i_param_1,
	.param .u32 _Z18add_arrays_exp_gpuPfS_i_param_2
)
{
	.reg .pred 	%p<2>;
	.reg .b32 	%r<8>;
	.reg .b32 	%f<15>;
	.reg .b64 	%rd<8>;

	ld.param.u64 	%rd1, [_Z18add_arrays_exp_gpuPfS_i_param_0];
	ld.param.u64 	%rd2, [_Z18add_arrays_exp_gpuPfS_i_param_1];
	ld.param.u32 	%r2, [_Z18add_arrays_exp_gpuPfS_i_param_2];
	mov.u32 	%r3, %ctaid.x;
	mov.u32 	%r4, %ntid.x;
	mov.u32 	%r5, %tid.x;
	mad.lo.s32 	%r1, %r3, %r4, %r5;
	setp.ge.s32 	%p1, %r1, %r2;
	@%p1 bra 	$L__BB0_2;
	cvta.to.global.u64 	%rd3, %rd1;
	cvta.to.global.u64 	%rd4, %rd2;
	mul.wide.s32 	%rd5, %r1, 4;
	add.s64 	%rd6, %rd3, %rd5;
	ld.global.f32 	%f1, [%rd6];
	fma.rn.f32 	%f2, %f1, 0f3BBB989D, 0f3F000000;
	cvt.sat.f32.f32 	%f3, %f2;
	mov.f32 	%f4, 0f4B400001;
	mov.f32 	%f5, 0f437C0000;
	fma.rm.f32 	%f6, %f3, %f5, %f4;
	add.f32 	%f7, %f6, 0fCB40007F;
	neg.f32 	%f8, %f7;
	fma.rn.f32 	%f9, %f1, 0f3FB8AA3B, %f8;
	fma.rn.f32 	%f10, %f1, 0f32A57060, %f9;
	mov.b32 	%r6, %f6;
	shl.b32 	%r7, %r6, 23;
	mov.b32 	%f11, %r7;
	ex2.approx.ftz.f32 	%f12, %f10;
	add.s64 	%rd7, %rd4, %rd5;
	ld.global.f32 	%f13, [%rd7];
	fma.rn.f32 	%f14, %f12, %f11, %f13;
	st.global.f32 	[%rd7], %f14;
$L__BB0_2:
	ret;

}


// ===== COMPILED SASS (sm_100) =====

	.target	sm_100

	.elftype	@"ET_EXEC"


//--------------------- .note.nv.tkinfo           --------------------------
	.section	.note.nv.tkinfo,"",@"SHT_NOTE"
	.sectionflags	@"SHF_NOTE_NV_TKINFO"
	.tkinfo
        /*0018*/ 	.word	0x00000002
        /*0030*/ 	.string	""
        /*0030*/ 	.string	"ptxas"
        /*0030*/ 	.string	"Cuda compilation tools, release 13.0, V13.0.88"
        /*0030*/ 	.string	"Build cuda_13.0.r13.0/compiler.36424714_0"
        /*0030*/ 	.string	"-arch sm_100 -m 64 "



//--------------------- .note.nv.cuinfo           --------------------------
	.section	.note.nv.cuinfo,"",@"SHT_NOTE"
	.sectionflags	@"SHF_NOTE_NV_CUINFO"
        /*0018*/ 	.short	0x0002
        /*001a*/ 	.short	0x0064
        /*001c*/ 	.short	0x0082
	.zero		2


//--------------------- .nv.info                  --------------------------
	.section	.nv.info,"",@"SHT_CUDA_INFO"
	.align	4


	//----- nvinfo : EIATTR_REGCOUNT
	.align		4
        /*0000*/ 	.byte	0x04, 0x2f
        /*0002*/ 	.short	(.L_1 - .L_0)
	.align		4
.L_0:
        /*0004*/ 	.word	index@(_Z18add_arrays_exp_gpuPfS_i)
        /*0008*/ 	.word	0x0000000e


	//----- nvinfo : EIATTR_FRAME_SIZE
	.align		4
.L_1:
        /*000c*/ 	.byte	0x04, 0x11
        /*000e*/ 	.short	(.L_3 - .L_2)
	.align		4
.L_2:
        /*0010*/ 	.word	index@(_Z18add_arrays_exp_gpuPfS_i)
        /*0014*/ 	.word	0x00000000


	//----- nvinfo : EIATTR_MIN_STACK_SIZE
	.align		4
.L_3:
        /*0018*/ 	.byte	0x04, 0x12
        /*001a*/ 	.short	(.L_5 - .L_4)
	.align		4
.L_4:
        /*001c*/ 	.word	index@(_Z18add_arrays_exp_gpuPfS_i)
        /*0020*/ 	.word	0x00000000
.L_5:


//--------------------- .nv.compat                --------------------------
	.section	.nv.compat,"",@"SHT_CUDA_COMPAT_INFO"
	.align	4
        /*0000*/ 	.byte	0x02, 0x09, 0x00, 0x00, 0x02, 0x02, 0x01, 0x00, 0x02, 0x05, 0x05, 0x00, 0x03, 0x07, 0x01, 0x01
        /*0010*/ 	.byte	0x02, 0x03, 0x00, 0x00, 0x02, 0x06, 0x01, 0x00, 0x04, 0x0b, 0x08, 0x00, 0x09, 0x00, 0x00, 0x00
        /*0020*/ 	.byte	0x00, 0x00, 0x00, 0x00


//--------------------- .nv.info._Z18add_arrays_exp_gpuPfS_i --------------------------
	.section	.nv.info._Z18add_arrays_exp_gpuPfS_i,"",@"SHT_CUDA_INFO"
	.sectionflags	@""
	.align	4


	//----- nvinfo : EIATTR_CUDA_API_VERSION
	.align		4
        /*0000*/ 	.byte	0x04, 0x37
        /*0002*/ 	.short	(.L_7 - .L_6)
.L_6:
        /*0004*/ 	.word	0x00000082


	//----- nvinfo : EIATTR_KPARAM_INFO
	.align		4
.L_7:
        /*0008*/ 	.byte	0x04, 0x17
        /*000a*/ 	.short	(.L_9 - .L_8)
.L_8:
        /*000c*/ 	.word	0x00000000
        /*0010*/ 	.short	0x0002
        /*0012*/ 	.short	0x0010
        /*0014*/ 	.byte	0x00, 0xf0, 0x11, 0x00


	//----- nvinfo : EIATTR_KPARAM_INFO
	.align		4
.L_9:
        /*0018*/ 	.byte	0x04, 0x17
        /*001a*/ 	.short	(.L_11 - .L_10)
.L_10:
        /*001c*/ 	.word	0x00000000
        /*0020*/ 	.short	0x0001
        /*0022*/ 	.short	0x0008
        /*0024*/ 	.byte	0x00, 0xf5, 0x21, 0x00


	//----- nvinfo : EIATTR_KPARAM_INFO
	.align		4
.L_11:
        /*0028*/ 	.byte	0x04, 0x17
        /*002a*/ 	.short	(.L_13 - .L_12)
.L_12:
        /*002c*/ 	.word	0x00000000
        /*0030*/ 	.short	0x0000
        /*0032*/ 	.short	0x0000
        /*0034*/ 	.byte	0x00, 0xf5, 0x21, 0x00


	//----- nvinfo : EIATTR_SPARSE_MMA_MASK
	.align		4
.L_13:
        /*0038*/ 	.byte	0x03, 0x50
        /*003a*/ 	.short	0x0000


	//----- nvinfo : EIATTR_MAXREG_COUNT
	.align		4
        /*003c*/ 	.byte	0x03, 0x1b
        /*003e*/ 	.short	0x00ff


	//----- nvinfo : EIATTR_MERCURY_ISA_VERSION
	.align		4
        /*0040*/ 	.byte	0x03, 0x5f
        /*0042*/ 	.short	0x0101


	//----- nvinfo : EIATTR_VRC_CTA_INIT_COUNT
	.align		4
        /*0044*/ 	.byte	0x02, 0x4a
	.zero		1
	.zero		1


	//----- nvinfo : EIATTR_EXIT_INSTR_OFFSETS
	.align		4
        /*0048*/ 	.byte	0x04, 0x1c
        /*004a*/ 	.short	(.L_15 - .L_14)


	//   ....[0]....
.L_14:
        /*004c*/ 	.word	0x00000070


	//   ....[1]....
        /*0050*/ 	.word	0x000001a0


	//----- nvinfo : EIATTR_CBANK_PARAM_SIZE
	.align		4
.L_15:
        /*0054*/ 	.byte	0x03, 0x19
        /*0056*/ 	.short	0x0014


	//----- nvinfo : EIATTR_PARAM_CBANK
	.align		4
        /*0058*/ 	.byte	0x04, 0x0a
        /*005a*/ 	.short	(.L_17 - .L_16)
	.align		4
.L_16:
        /*005c*/ 	.word	index@(.nv.constant0._Z18add_arrays_exp_gpuPfS_i)
        /*0060*/ 	.short	0x0380
        /*0062*/ 	.short	0x0014


	//----- nvinfo : EIATTR_SW_WAR
	.align		4
.L_17:
        /*0064*/ 	.byte	0x04, 0x36
        /*0066*/ 	.short	(.L_19 - .L_18)
.L_18:
        /*0068*/ 	.word	0x00000008
.L_19:


//--------------------- .nv.callgraph             --------------------------
	.section	.nv.callgraph,"",@"SHT_CUDA_CALLGRAPH"
	.align	4
	.sectionentsize	8
	.align		4
        /*0000*/ 	.word	0x00000000
	.align		4
        /*0004*/ 	.word	0xffffffff
	.align		4
        /*0008*/ 	.word	0x00000000
	.align		4
        /*000c*/ 	.word	0xfffffffe
	.align		4
        /*0010*/ 	.word	0x00000000
	.align		4
        /*0014*/ 	.word	0xfffffffd
	.align		4
        /*0018*/ 	.word	0x00000000
	.align		4
        /*001c*/ 	.word	0xfffffffc


//--------------------- .text._Z18add_arrays_exp_gpuPfS_i --------------------------
	.section	.text._Z18add_arrays_exp_gpuPfS_i,"ax",@progbits
	.align	128
        .global         _Z18add_arrays_exp_gpuPfS_i
        .type           _Z18add_arrays_exp_gpuPfS_i,@function
        .size           _Z18add_arrays_exp_gpuPfS_i,(.L_x_1 - _Z18add_arrays_exp_gpuPfS_i)
        .other          _Z18add_arrays_exp_gpuPfS_i,@"STO_CUDA_ENTRY STV_DEFAULT"
_Z18add_arrays_exp_gpuPfS_i:
.text._Z18add_arrays_exp_gpuPfS_i:
[----:B------:R-:W-:Y:S01]  /*0000*/  LDC R1, c[0x0][0x37c] ;  /* 0x0000df00ff017b82 */ /* 0x000fe20000000800 */
[----:B------:R-:W0:Y:S07]  /*0010*/  S2R R0, SR_TID.X ;  /* 0x0000000000007919 */ /* 0x000e2e0000002100 */
[----:B------:R-:W0:Y:S01]  /*0020*/  S2UR UR4, SR_CTAID.X ;  /* 0x00000000000479c3 */ /* 0x000e220000002500 */
[----:B------:R-:W1:Y:S07]  /*0030*/  LDCU UR5, c[0x0][0x390] ;  /* 0x00007200ff0577ac */ /* 0x000e6e0008000800 */
[----:B------:R-:W0:Y:S02]  /*0040*/  LDC R7, c[0x0][0x360] ;  /* 0x0000d800ff077b82 */ /* 0x000e240000000800 */
[----:B0-----:R-:W-:-:S05]  /*0050*/  IMAD R7, R7, UR4, R0 ;  /* 0x0000000407077c24 */ /* 0x001fca000f8e0200 */
[----:B-1----:R-:W-:-:S13]  /*0060*/  ISETP.GE.AND P0, PT, R7, UR5, PT ;  /* 0x0000000507007c0c */ /* 0x002fda000bf06270 */
[----:B------:R-:W-:Y:S05]  /*0070*/  @P0 EXIT ;  /* 0x000000000000094d */ /* 0x000fea0003800000 */
[----:B------:R-:W0:Y:S01]  /*0080*/  LDC.64 R2, c[0x0][0x380] ;  /* 0x0000e000ff027b82 */ /* 0x000e220000000a00 */
[----:B------:R-:W1:Y:S07]  /*0090*/  LDCU.64 UR4, c[0x0][0x358] ;  /* 0x00006b00ff0477ac */ /* 0x000e6e0008000a00 */
[----:B------:R-:W2:Y:S01]  /*00a0*/  LDC.64 R4, c[0x0][0x388] ;  /* 0x0000e200ff047b82 */ /* 0x000ea20000000a00 */
[----:B0-----:R-:W-:-:S06]  /*00b0*/  IMAD.WIDE R2, R7, 0x4, R2 ;  /* 0x0000000407027825 */ /* 0x001fcc00078e0202 */
[----:B-1----:R-:W3:Y:S01]  /*00c0*/  LDG.E R2, desc[UR4][R2.64] ;  /* 0x0000000402027981 */ /* 0x002ee2000c1e1900 */
[----:B--2---:R-:W-:-:S05]  /*00d0*/  IMAD.WIDE R4, R7, 0x4, R4 ;  /* 0x0000000407047825 */ /* 0x004fca00078e0204 */
[----:B------:R-:W2:Y:S01]  /*00e0*/  LDG.E R9, desc[UR4][R4.64] ;  /* 0x0000000404097981 */ /* 0x000ea2000c1e1900 */
[----:B------:R-:W-:Y:S01]  /*00f0*/  HFMA2 R7, -RZ, RZ, 0.96630859375, -0.0022525787353515625 ;  /* 0x3bbb989dff077431 */ /* 0x000fe200000001ff */
[----:B------:R-:W-:-:S04]  /*0100*/  MOV R11, 0x437c0000 ;  /* 0x437c0000000b7802 */ /* 0x000fc80000000f00 */
[----:B---3--:R-:W-:-:S04]  /*0110*/  FFMA.SAT R0, R2, R7, 0.5 ;  /* 0x3f00000002007423 */ /* 0x008fc80000002007 */
[----:B------:R-:W-:-:S04]  /*0120*/  FFMA.RM R0, R0, R11, 12582913 ;  /* 0x4b40000100007423 */ /* 0x000fc8000000400b */
[C---:B------:R-:W-:Y:S01]  /*0130*/  FADD R7, R0.reuse, -12583039 ;  /* 0xcb40007f00077421 */ /* 0x040fe20000000000 */
[----:B------:R-:W-:-:S03]  /*0140*/  SHF.L.U32 R0, R0, 0x17, RZ ;  /* 0x0000001700007819 */ /* 0x000fc600000006ff */
[----:B------:R-:W-:-:S04]  /*0150*/  FFMA R7, R2, 1.4426950216293334961, -R7 ;  /* 0x3fb8aa3b02077823 */ /* 0x000fc80000000807 */
[----:B------:R-:W-:-:S06]  /*0160*/  FFMA R7, R2, 1.925963033500011079e-08, R7 ;  /* 0x32a5706002077823 */ /* 0x000fcc0000000007 */
[----:B------:R-:W2:Y:S02]  /*0170*/  MUFU.EX2 R7, R7 ;  /* 0x0000000700077308 */ /* 0x000ea40000000800 */
[----:B--2---:R-:W-:-:S05]  /*0180*/  FFMA R9, R0, R7, R9 ;  /* 0x0000000700097223 */ /* 0x004fca0000000009 */
[----:B------:R-:W-:Y:S01]  /*0190*/  STG.E desc[UR4][R4.64], R9 ;  /* 0x0000000904007986 */ /* 0x000fe2000c101904 */
[----:B------:R-:W-:Y:S05]  /*01a0*/  EXIT ;  /* 0x000000000000794d */ /* 0x000fea0003800000 */
.L_x_0:
[----:B------:R-:W-:-:S00]  /*01b0*/  BRA `(.L_x_0) ;  /* 0xfffffffc00fc7947 */ /* 0x000fc0000383ffff */
[----:B------:R-:W-:-:S00]  /*01c0*/  NOP ;  /* 0x0000000000007918 */ /* 0x000fc00000000000 */
        /* <DEDUP_REMOVED lines=11> */
.L_x_1:


//--------------------- .nv.shared.reserved.0     --------------------------
	.section	.nv.shared.reserved.0,"aw",@nobits
	.weak		__nv_reservedSMEM_offset_0_alias
	.size		__nv_reservedSMEM_offset_0_alias, 0, 64
	.other		__nv_reservedSMEM_offset_0_alias,@"STO_CUDA_RESERVED_SHARED STV_DEFAULT"
__nv_reservedSMEM_offset_0_alias:
	.zero		0
	.zero		64


//--------------------- .nv.constant0._Z18add_arrays_exp_gpuPfS_i --------------------------
	.section	.nv.constant0._Z18add_arrays_exp_gpuPfS_i,"a",@progbits
	.sectionflags	@""
	.align	4
.nv.constant0._Z18add_arrays_exp_gpuPfS_i:
	.zero		916


//--------------------- SYMBOLS --------------------------

	.type		.nv.reservedSmem.offset0,@object
	.size		.nv.reservedSmem.offset0,0x4
